//
// Generated by NVIDIA NVVM Compiler
//
// Compiler Build ID: CL-36424714
// Cuda compilation tools, release 13.0, V13.0.88
// Based on NVVM 20.0.0
//

.version 9.0
.target sm_100
.address_size 64

	// .globl	_Z12matrix_multiPiS_S_
.global .align 4 .u32 sz = 512;

.visible .entry _Z12matrix_multiPiS_S_(
	.param .u64 .ptr .align 1 _Z12matrix_multiPiS_S__param_0,
	.param .u64 .ptr .align 1 _Z12matrix_multiPiS_S__param_1,
	.param .u64 .ptr .align 1 _Z12matrix_multiPiS_S__param_2
)
{
	.reg .pred 	%p<10>;
	.reg .b32 	%r<127>;
	.reg .b64 	%rd<53>;

	ld.param.u64 	%rd11, [_Z12matrix_multiPiS_S__param_0];
	ld.param.u64 	%rd12, [_Z12matrix_multiPiS_S__param_1];
	ld.param.u64 	%rd10, [_Z12matrix_multiPiS_S__param_2];
	cvta.to.global.u64 	%rd1, %rd12;
	cvta.to.global.u64 	%rd2, %rd11;
	mov.u32 	%r1, %ctaid.x;
	mov.u32 	%r2, %tid.x;
	ld.global.u32 	%r3, [sz];
	setp.lt.s32 	%p1, %r3, 1;
	mov.b32 	%r126, 0;
	@%p1 bra 	$L__BB0_12;
	mul.lo.s32 	%r4, %r3, %r1;
	and.b32  	%r5, %r3, 7;
	setp.lt.u32 	%p2, %r3, 8;
	mov.b32 	%r121, 0;
	mov.u32 	%r126, %r121;
	@%p2 bra 	$L__BB0_4;
	and.b32  	%r54, %r3, 2147483640;
	neg.s32 	%r115, %r54;
	add.s32 	%r114, %r2, %r3;
	shl.b32 	%r8, %r3, 3;
	shl.b32 	%r55, %r3, 1;
	add.s32 	%r113, %r2, %r55;
	mad.lo.s32 	%r112, %r3, 3, %r2;
	shl.b32 	%r56, %r3, 2;
	add.s32 	%r111, %r2, %r56;
	mad.lo.s32 	%r110, %r3, 5, %r2;
	mad.lo.s32 	%r109, %r3, 6, %r2;
	mad.lo.s32 	%r108, %r3, 7, %r2;
	mul.wide.u32 	%rd13, %r2, 4;
	add.s64 	%rd52, %rd1, %rd13;
	mul.wide.u32 	%rd4, %r8, 4;
	mul.wide.u32 	%rd14, %r4, 4;
	add.s64 	%rd15, %rd14, %rd2;
	add.s64 	%rd51, %rd15, 16;
	mov.b32 	%r126, 0;
$L__BB0_3:
	.pragma "nounroll";
	and.b32  	%r121, %r3, 2147483640;
	ld.global.u32 	%r57, [%rd51+-16];
	ld.global.u32 	%r58, [%rd52];
	mad.lo.s32 	%r59, %r58, %r57, %r126;
	ld.global.u32 	%r60, [%rd51+-12];
	mul.wide.u32 	%rd16, %r114, 4;
	add.s64 	%rd17, %rd1, %rd16;
	ld.global.u32 	%r61, [%rd17];
	mad.lo.s32 	%r62, %r61, %r60, %r59;
	ld.global.u32 	%r63, [%rd51+-8];
	mul.wide.u32 	%rd18, %r113, 4;
	add.s64 	%rd19, %rd1, %rd18;
	ld.global.u32 	%r64, [%rd19];
	mad.lo.s32 	%r65, %r64, %r63, %r62;
	ld.global.u32 	%r66, [%rd51+-4];
	mul.wide.u32 	%rd20, %r112, 4;
	add.s64 	%rd21, %rd1, %rd20;
	ld.global.u32 	%r67, [%rd21];
	mad.lo.s32 	%r68, %r67, %r66, %r65;
	ld.global.u32 	%r69, [%rd51];
	mul.wide.u32 	%rd22, %r111, 4;
	add.s64 	%rd23, %rd1, %rd22;
	ld.global.u32 	%r70, [%rd23];
	mad.lo.s32 	%r71, %r70, %r69, %r68;
	ld.global.u32 	%r72, [%rd51+4];
	mul.wide.u32 	%rd24, %r110, 4;
	add.s64 	%rd25, %rd1, %rd24;
	ld.global.u32 	%r73, [%rd25];
	mad.lo.s32 	%r74, %r73, %r72, %r71;
	ld.global.u32 	%r75, [%rd51+8];
	mul.wide.u32 	%rd26, %r109, 4;
	add.s64 	%rd27, %rd1, %rd26;
	ld.global.u32 	%r76, [%rd27];
	mad.lo.s32 	%r77, %r76, %r75, %r74;
	ld.global.u32 	%r78, [%rd51+12];
	mul.wide.u32 	%rd28, %r108, 4;
	add.s64 	%rd29, %rd1, %rd28;
	ld.global.u32 	%r79, [%rd29];
	mad.lo.s32 	%r126, %r79, %r78, %r77;
	add.s32 	%r115, %r115, 8;
	add.s32 	%r114, %r114, %r8;
	add.s32 	%r113, %r113, %r8;
	add.s32 	%r112, %r112, %r8;
	add.s32 	%r111, %r111, %r8;
	add.s32 	%r110, %r110, %r8;
	add.s32 	%r109, %r109, %r8;
	add.s32 	%r108, %r108, %r8;
	add.s64 	%rd52, %rd52, %rd4;
	add.s64 	%rd51, %rd51, 32;
	setp.ne.s32 	%p3, %r115, 0;
	@%p3 bra 	$L__BB0_3;
$L__BB0_4:
	setp.eq.s32 	%p4, %r5, 0;
	@%p4 bra 	$L__BB0_12;
	and.b32  	%r37, %r3, 3;
	setp.lt.u32 	%p5, %r5, 4;
	@%p5 bra 	$L__BB0_7;
	add.s32 	%r81, %r4, %r121;
	mul.wide.s32 	%rd30, %r81, 4;
	add.s64 	%rd31, %rd2, %rd30;
	ld.global.u32 	%r82, [%rd31];
	mad.lo.s32 	%r83, %r3, %r121, %r2;
	mul.wide.s32 	%rd32, %r83, 4;
	add.s64 	%rd33, %rd1, %rd32;
	ld.global.u32 	%r84, [%rd33];
	mad.lo.s32 	%r85, %r84, %r82, %r126;
	ld.global.u32 	%r86, [%rd31+4];
	mul.wide.u32 	%rd34, %r3, 4;
	add.s64 	%rd35, %rd33, %rd34;
	ld.global.u32 	%r87, [%rd35];
	mad.lo.s32 	%r88, %r87, %r86, %r85;
	ld.global.u32 	%r89, [%rd31+8];
	add.s64 	%rd36, %rd35, %rd34;
	ld.global.u32 	%r90, [%rd36];
	mad.lo.s32 	%r91, %r90, %r89, %r88;
	ld.global.u32 	%r92, [%rd31+12];
	add.s64 	%rd37, %rd36, %rd34;
	ld.global.u32 	%r93, [%rd37];
	mad.lo.s32 	%r126, %r93, %r92, %r91;
	add.s32 	%r121, %r121, 4;
$L__BB0_7:
	setp.eq.s32 	%p6, %r37, 0;
	@%p6 bra 	$L__BB0_12;
	setp.eq.s32 	%p7, %r37, 1;
	@%p7 bra 	$L__BB0_10;
	add.s32 	%r95, %r4, %r121;
	mul.wide.s32 	%rd38, %r95, 4;
	add.s64 	%rd39, %rd2, %rd38;
	ld.global.u32 	%r96, [%rd39];
	mad.lo.s32 	%r97, %r3, %r121, %r2;
	mul.wide.s32 	%rd40, %r97, 4;
	add.s64 	%rd41, %rd1, %rd40;
	ld.global.u32 	%r98, [%rd41];
	mad.lo.s32 	%r99, %r98, %r96, %r126;
	ld.global.u32 	%r100, [%rd39+4];
	mul.wide.u32 	%rd42, %r3, 4;
	add.s64 	%rd43, %rd41, %rd42;
	ld.global.u32 	%r101, [%rd43];
	mad.lo.s32 	%r126, %r101, %r100, %r99;
	add.s32 	%r121, %r121, 2;
$L__BB0_10:
	and.b32  	%r102, %r3, 1;
	setp.eq.b32 	%p8, %r102, 1;
	not.pred 	%p9, %p8;
	@%p9 bra 	$L__BB0_12;
	add.s32 	%r103, %r4, %r121;
	mul.wide.s32 	%rd44, %r103, 4;
	add.s64 	%rd45, %rd2, %rd44;
	ld.global.u32 	%r104, [%rd45];
	mad.lo.s32 	%r105, %r3, %r121, %r2;
	mul.wide.s32 	%rd46, %r105, 4;
	add.s64 	%rd47, %rd1, %rd46;
	ld.global.u32 	%r106, [%rd47];
	mad.lo.s32 	%r126, %r106, %r104, %r126;
$L__BB0_12:
	cvta.to.global.u64 	%rd48, %rd10;
	mad.lo.s32 	%r107, %r3, %r1, %r2;
	mul.wide.s32 	%rd49, %r107, 4;
	add.s64 	%rd50, %rd48, %rd49;
	st.global.u32 	[%rd50], %r126;
	ret;

}


// ===== COMPILED SASS (sm_100) =====

	.target	sm_100

	.elftype	@"ET_EXEC"


//--------------------- .note.nv.tkinfo           --------------------------
	.section	.note.nv.tkinfo,"",@"SHT_NOTE"
	.sectionflags	@"SHF_NOTE_NV_TKINFO"
	.tkinfo
        /*0018*/ 	.word	0x00000002
        /*0030*/ 	.string	""
        /*0030*/ 	.string	"ptxas"
        /*0030*/ 	.string	"Cuda compilation tools, release 13.0, V13.0.88"
        /*0030*/ 	.string	"Build cuda_13.0.r13.0/compiler.36424714_0"
        /*0030*/ 	.string	"-arch sm_100 -m 64 "



//--------------------- .note.nv.cuinfo           --------------------------
	.section	.note.nv.cuinfo,"",@"SHT_NOTE"
	.sectionflags	@"SHF_NOTE_NV_CUINFO"
        /*0018*/ 	.short	0x0002
        /*001a*/ 	.short	0x0064
        /*001c*/ 	.short	0x0082
	.zero		2


//--------------------- .nv.info                  --------------------------
	.section	.nv.info,"",@"SHT_CUDA_INFO"
	.align	4


	//----- nvinfo : EIATTR_REGCOUNT
	.align		4
        /*0000*/ 	.byte	0x04, 0x2f
        /*0002*/ 	.short	(.L_2 - .L_1)
	.align		4
.L_1:
        /*0004*/ 	.word	index@(_Z12matrix_multiPiS_S_)
        /*0008*/ 	.word	0x00000020


	//----- nvinfo : EIATTR_FRAME_SIZE
	.align		4
.L_2:
        /*000c*/ 	.byte	0x04, 0x11
        /*000e*/ 	.short	(.L_4 - .L_3)
	.align		4
.L_3:
        /*0010*/ 	.word	index@(_Z12matrix_multiPiS_S_)
        /*0014*/ 	.word	0x00000000


	//----- nvinfo : EIATTR_MIN_STACK_SIZE
	.align		4
.L_4:
        /*0018*/ 	.byte	0x04, 0x12
        /*001a*/ 	.short	(.L_6 - .L_5)
	.align		4
.L_5:
        /*001c*/ 	.word	index@(_Z12matrix_multiPiS_S_)
        /*0020*/ 	.word	0x00000000
.L_6:


//--------------------- .nv.compat                --------------------------
	.section	.nv.compat,"",@"SHT_CUDA_COMPAT_INFO"
	.align	4
        /*0000*/ 	.byte	0x02, 0x09, 0x00, 0x00, 0x02, 0x02, 0x01, 0x00, 0x02, 0x05, 0x05, 0x00, 0x03, 0x07, 0x01, 0x01
        /*0010*/ 	.byte	0x02, 0x03, 0x00, 0x00, 0x02, 0x06, 0x01, 0x00, 0x04, 0x0b, 0x08, 0x00, 0x09, 0x00, 0x00, 0x00
        /*0020*/ 	.byte	0x00, 0x00, 0x00, 0x00


//--------------------- .nv.info._Z12matrix_multiPiS_S_ --------------------------
	.section	.nv.info._Z12matrix_multiPiS_S_,"",@"SHT_CUDA_INFO"
	.sectionflags	@""
	.align	4


	//----- nvinfo : EIATTR_CUDA_API_VERSION
	.align		4
        /*0000*/ 	.byte	0x04, 0x37
        /*0002*/ 	.short	(.L_8 - .L_7)
.L_7:
        /*0004*/ 	.word	0x00000082


	//----- nvinfo : EIATTR_KPARAM_INFO
	.align		4
.L_8:
        /*0008*/ 	.byte	0x04, 0x17
        /*000a*/ 	.short	(.L_10 - .L_9)
.L_9:
        /*000c*/ 	.word	0x00000000
        /*0010*/ 	.short	0x0002
        /*0012*/ 	.short	0x0010
        /*0014*/ 	.byte	0x00, 0xf5, 0x21, 0x00


	//----- nvinfo : EIATTR_KPARAM_INFO
	.align		4
.L_10:
        /*0018*/ 	.byte	0x04, 0x17
        /*001a*/ 	.short	(.L_12 - .L_11)
.L_11:
        /*001c*/ 	.word	0x00000000
        /*0020*/ 	.short	0x0001
        /*0022*/ 	.short	0x0008
        /*0024*/ 	.byte	0x00, 0xf5, 0x21, 0x00


	//----- nvinfo : EIATTR_KPARAM_INFO
	.align		4
.L_12:
        /*0028*/ 	.byte	0x04, 0x17
        /*002a*/ 	.short	(.L_14 - .L_13)
.L_13:
        /*002c*/ 	.word	0x00000000
        /*0030*/ 	.short	0x0000
        /*0032*/ 	.short	0x0000
        /*0034*/ 	.byte	0x00, 0xf5, 0x21, 0x00


	//----- nvinfo : EIATTR_SPARSE_MMA_MASK
	.align		4
.L_14:
        /*0038*/ 	.byte	0x03, 0x50
        /*003a*/ 	.short	0x0000


	//----- nvinfo : EIATTR_MAXREG_COUNT
	.align		4
        /*003c*/ 	.byte	0x03, 0x1b
        /*003e*/ 	.short	0x00ff


	//----- nvinfo : EIATTR_MERCURY_ISA_VERSION
	.align		4
        /*0040*/ 	.byte	0x03, 0x5f
        /*0042*/ 	.short	0x0101


	//----- nvinfo : EIATTR_VRC_CTA_INIT_COUNT
	.align		4
        /*0044*/ 	.byte	0x02, 0x4a
	.zero		1
	.zero		1


	//----- nvinfo : EIATTR_EXIT_INSTR_OFFSETS
	.align		4
        /*0048*/ 	.byte	0x04, 0x1c
        /*004a*/ 	.short	(.L_16 - .L_15)


	//   ....[0]....
.L_15:
        /*004c*/ 	.word	0x00000890


	//----- nvinfo : EIATTR_CBANK_PARAM_SIZE
	.align		4
.L_16:
        /*0050*/ 	.byte	0x03, 0x19
        /*0052*/ 	.short	0x0018


	//----- nvinfo : EIATTR_PARAM_CBANK
	.align		4
        /*0054*/ 	.byte	0x04, 0x0a
        /*0056*/ 	.short	(.L_18 - .L_17)
	.align		4
.L_17:
        /*0058*/ 	.word	index@(.nv.constant0._Z12matrix_multiPiS_S_)
        /*005c*/ 	.short	0x0380
        /*005e*/ 	.short	0x0018


	//----- nvinfo : EIATTR_SW_WAR
	.align		4
.L_18:
        /*0060*/ 	.byte	0x04, 0x36
        /*0062*/ 	.short	(.L_20 - .L_19)
.L_19:
        /*0064*/ 	.word	0x00000008
.L_20:


//--------------------- .nv.callgraph             --------------------------
	.section	.nv.callgraph,"",@"SHT_CUDA_CALLGRAPH"
	.align	4
	.sectionentsize	8
	.align		4
        /*0000*/ 	.word	0x00000000
	.align		4
        /*0004*/ 	.word	0xffffffff
	.align		4
        /*0008*/ 	.word	0x00000000
	.align		4
        /*000c*/ 	.word	0xfffffffe
	.align		4
        /*0010*/ 	.word	0x00000000
	.align		4
        /*0014*/ 	.word	0xfffffffd
	.align		4
        /*0018*/ 	.word	0x00000000
	.align		4
        /*001c*/ 	.word	0xfffffffc


//--------------------- .nv.constant4             --------------------------
	.section	.nv.constant4,"a",@progbits
	.align	8
	.align		8
.nv.constant4:
        /*0000*/ 	.dword	sz


//--------------------- .text._Z12matrix_multiPiS_S_ --------------------------
	.section	.text._Z12matrix_multiPiS_S_,"ax",@progbits
	.align	128
        .global         _Z12matrix_multiPiS_S_
        .type           _Z12matrix_multiPiS_S_,@function
        .size           _Z12matrix_multiPiS_S_,(.L_x_5 - _Z12matrix_multiPiS_S_)
        .other          _Z12matrix_multiPiS_S_,@"STO_CUDA_ENTRY STV_DEFAULT"
_Z12matrix_multiPiS_S_:
.text._Z12matrix_multiPiS_S_:
[----:B------:R-:W-:Y:S08]  /*0000*/  LDC R1, c[0x0][0x37c] ;  /* 0x0000df00ff017b82 */ /* 0x000ff00000000800 */
[----:B------:R-:W0:Y:S01]  /*0010*/  LDC.64 R4, c[0x4][RZ] ;  /* 0x01000000ff047b82 */ /* 0x000e220000000a00 */
[----:B------:R-:W0:Y:S02]  /*0020*/  LDCU.64 UR4, c[0x0][0x358] ;  /* 0x00006b00ff0477ac */ /* 0x000e240008000a00 */
[----:B0-----:R-:W2:Y:S05]  /*0030*/  LDG.E R0, desc[UR4][R4.64] ;  /* 0x0000000404007981 */ /* 0x001eaa000c1e1900 */
[----:B------:R-:W0:Y:S01]  /*0040*/  S2UR UR6, SR_CTAID.X ;  /* 0x00000000000679c3 */ /* 0x000e220000002500 */
[----:B------:R-:W-:Y:S01]  /*0050*/  HFMA2 R20, -RZ, RZ, 0, 0 ;  /* 0x00000000ff147431 */ /* 0x000fe200000001ff */
[----:B------:R-:W1:Y:S01]  /*0060*/  S2R R3, SR_TID.X ;  /* 0x0000000000037919 */ /* 0x000e620000002100 */
[----:B--2---:R-:W-:-:S13]  /*0070*/  ISETP.GE.AND P0, PT, R0, 0x1, PT ;  /* 0x000000010000780c */ /* 0x004fda0003f06270 */
[----:B01----:R-:W-:Y:S05]  /*0080*/  @!P0 BRA `(.L_x_0) ;  /* 0x0000000400f08947 */ /* 0x003fea0003800000 */
[C---:B------:R-:W-:Y:S01]  /*0090*/  ISETP.GE.U32.AND P0, PT, R0.reuse, 0x8, PT ;  /* 0x000000080000780c */ /* 0x040fe20003f06070 */
[C---:B------:R-:W-:Y:S01]  /*00a0*/  IMAD R4, R0.reuse, UR6, RZ ;  /* 0x0000000600047c24 */ /* 0x040fe2000f8e02ff */
[----:B------:R-:W-:Y:S02]  /*00b0*/  LOP3.LUT R5, R0, 0x7, RZ, 0xc0, !PT ;  /* 0x0000000700057812 */ /* 0x000fe400078ec0ff */
[----:B------:R-:W-:Y:S02]  /*00c0*/  MOV R6, RZ ;  /* 0x000000ff00067202 */ /* 0x000fe40000000f00 */
[----:B------:R-:W-:-:S07]  /*00d0*/  MOV R20, RZ ;  /* 0x000000ff00147202 */ /* 0x000fce0000000f00 */
[----:B------:R-:W-:Y:S05]  /*00e0*/  @!P0 BRA `(.L_x_1) ;  /* 0x0000000000fc8947 */ /* 0x000fea0003800000 */
[----:B------:R-:W0:Y:S01]  /*00f0*/  LDC.64 R6, c[0x0][0x380] ;  /* 0x0000e000ff067b82 */ /* 0x000e220000000a00 */
[CC--:B------:R-:W-:Y:S01]  /*0100*/  IADD3 R2, PT, PT, R0.reuse, R3.reuse, RZ ;  /* 0x0000000300027210 */ /* 0x0c0fe20007ffe0ff */
[C-C-:B------:R-:W-:Y:S01]  /*0110*/  IMAD R10, R0.reuse, 0x3, R3.reuse ;  /* 0x00000003000a7824 */ /* 0x140fe200078e0203 */
[C---:B------:R-:W-:Y:S01]  /*0120*/  SHF.L.U32 R9, R0.reuse, 0x3, RZ ;  /* 0x0000000300097819 */ /* 0x040fe200000006ff */
[C-C-:B------:R-:W-:Y:S01]  /*0130*/  IMAD R24, R0.reuse, 0x5, R3.reuse ;  /* 0x0000000500187824 */ /* 0x140fe200078e0203 */
[CC--:B------:R-:W-:Y:S01]  /*0140*/  LEA R8, R0.reuse, R3.reuse, 0x1 ;  /* 0x0000000300087211 */ /* 0x0c0fe200078e08ff */
[C-C-:B------:R-:W-:Y:S01]  /*0150*/  IMAD R25, R0.reuse, 0x6, R3.reuse ;  /* 0x0000000600197824 */ /* 0x140fe200078e0203 */
[C---:B------:R-:W-:Y:S01]  /*0160*/  LEA R11, R0.reuse, R3, 0x2 ;  /* 0x00000003000b7211 */ /* 0x040fe200078e10ff */
[----:B------:R-:W1:Y:S01]  /*0170*/  LDC.64 R12, c[0x0][0x388] ;  /* 0x0000e200ff0c7b82 */ /* 0x000e620000000a00 */
[----:B------:R-:W-:Y:S01]  /*0180*/  IMAD R26, R0, 0x7, R3 ;  /* 0x00000007001a7824 */ /* 0x000fe200078e0203 */
[----:B------:R-:W-:Y:S01]  /*0190*/  MOV R20, RZ ;  /* 0x000000ff00147202 */ /* 0x000fe20000000f00 */
[----:B0-----:R-:W-:-:S03]  /*01a0*/  IMAD.WIDE.U32 R6, R4, 0x4, R6 ;  /* 0x0000000404067825 */ /* 0x001fc600078e0006 */
[----:B------:R-:W-:Y:S02]  /*01b0*/  IADD3 R21, P0, PT, R6, 0x10, RZ ;  /* 0x0000001006157810 */ /* 0x000fe40007f1e0ff */
[----:B------:R-:W-:Y:S01]  /*01c0*/  LOP3.LUT R6, R0, 0x7ffffff8, RZ, 0xc0, !PT ;  /* 0x7ffffff800067812 */ /* 0x000fe200078ec0ff */
[----:B-1----:R-:W-:Y:S01]  /*01d0*/  IMAD.WIDE.U32 R16, R3, 0x4, R12 ;  /* 0x0000000403107825 */ /* 0x002fe200078e000c */
[----:B------:R-:W-:Y:S02]  /*01e0*/  IADD3.X R28, PT, PT, RZ, R7, RZ, P0, !PT ;  /* 0x00000007ff1c7210 */ /* 0x000fe400007fe4ff */
[----:B------:R-:W-:-:S07]  /*01f0*/  IADD3 R7, PT, PT, -R6, RZ, RZ ;  /* 0x000000ff06077210 */ /* 0x000fce0007ffe1ff */
.L_x_2:
[----:B------:R-:W-:Y:S01]  /*0200*/  MOV R14, R21 ;  /* 0x00000015000e7202 */ /* 0x000fe20000000f00 */
[----:B------:R-:W2:Y:S01]  /*0210*/  LDG.E R22, desc[UR4][R16.64] ;  /* 0x0000000410167981 */ /* 0x000ea2000c1e1900 */
[----:B------:R-:W-:-:S05]  /*0220*/  MOV R15, R28 ;  /* 0x0000001c000f7202 */ /* 0x000fca0000000f00 */
[----:B------:R-:W2:Y:S01]  /*0230*/  LDG.E R21, desc[UR4][R14.64+-0x10] ;  /* 0xfffff0040e157981 */ /* 0x000ea2000c1e1900 */
[----:B------:R-:W-:-:S03]  /*0240*/  IMAD.WIDE.U32 R18, R2, 0x4, R12 ;  /* 0x0000000402127825 */ /* 0x000fc600078e000c */
[----:B------:R-:W3:Y:S04]  /*0250*/  LDG.E R23, desc[UR4][R14.64+-0xc] ;  /* 0xfffff4040e177981 */ /* 0x000ee8000c1e1900 */
[----:B------:R-:W3:Y:S04]  /*0260*/  LDG.E R18, desc[UR4][R18.64] ;  /* 0x0000000412127981 */ /* 0x000ee8000c1e1900 */
[----:B------:R-:W4:Y:S04]  /*0270*/  LDG.E R28, desc[UR4][R14.64+-0x8] ;  /* 0xfffff8040e1c7981 */ /* 0x000f28000c1e1900 */
[----:B------:R-:W5:Y:S01]  /*0280*/  LDG.E R29, desc[UR4][R14.64+-0x4] ;  /* 0xfffffc040e1d7981 */ /* 0x000f62000c1e1900 */
[----:B--2---:R-:W-:-:S02]  /*0290*/  IMAD R22, R21, R22, R20 ;  /* 0x0000001615167224 */ /* 0x004fc400078e0214 */
[----:B------:R-:W-:-:S06]  /*02a0*/  IMAD.WIDE.U32 R20, R8, 0x4, R12 ;  /* 0x0000000408147825 */ /* 0x000fcc00078e000c */
[----:B------:R-:W4:Y:S01]  /*02b0*/  LDG.E R20, desc[UR4][R20.64] ;  /* 0x0000000414147981 */ /* 0x000f22000c1e1900 */
[----:B---3--:R-:W-:Y:S02]  /*02c0*/  IMAD R27, R23, R18, R22 ;  /* 0x00000012171b7224 */ /* 0x008fe400078e0216 */
[----:B------:R-:W-:-:S06]  /*02d0*/  IMAD.WIDE.U32 R22, R10, 0x4, R12 ;  /* 0x000000040a167825 */ /* 0x000fcc00078e000c */
[----:B------:R-:W5:Y:S01]  /*02e0*/  LDG.E R22, desc[UR4][R22.64] ;  /* 0x0000000416167981 */ /* 0x000f62000c1e1900 */
[----:B------:R-:W-:-:S06]  /*02f0*/  IMAD.WIDE.U32 R18, R11, 0x4, R12 ;  /* 0x000000040b127825 */ /* 0x000fcc00078e000c */
[----:B------:R-:W2:Y:S01]  /*0300*/  LDG.E R18, desc[UR4][R18.64] ;  /* 0x0000000412127981 */ /* 0x000ea2000c1e1900 */
[----:B----4-:R-:W-:-:S03]  /*0310*/  IMAD R27, R28, R20, R27 ;  /* 0x000000141c1b7224 */ /* 0x010fc600078e021b */
[----:B------:R-:W2:Y:S01]  /*0320*/  LDG.E R28, desc[UR4][R14.64] ;  /* 0x000000040e1c7981 */ /* 0x000ea2000c1e1900 */
[----:B------:R-:W-:-:S04]  /*0330*/  IMAD.WIDE.U32 R20, R24, 0x4, R12 ;  /* 0x0000000418147825 */ /* 0x000fc800078e000c */
[----:B-----5:R-:W-:Y:S02]  /*0340*/  IMAD R27, R29, R22, R27 ;  /* 0x000000161d1b7224 */ /* 0x020fe400078e021b */
[----:B------:R-:W3:Y:S04]  /*0350*/  LDG.E R20, desc[UR4][R20.64] ;  /* 0x0000000414147981 */ /* 0x000ee8000c1e1900 */
[----:B------:R-:W3:Y:S01]  /*0360*/  LDG.E R29, desc[UR4][R14.64+0x4] ;  /* 0x000004040e1d7981 */ /* 0x000ee2000c1e1900 */
[----:B------:R-:W-:-:S06]  /*0370*/  IMAD.WIDE.U32 R22, R25, 0x4, R12 ;  /* 0x0000000419167825 */ /* 0x000fcc00078e000c */
[----:B------:R-:W4:Y:S01]  /*0380*/  LDG.E R22, desc[UR4][R22.64] ;  /* 0x0000000416167981 */ /* 0x000f22000c1e1900 */
[----:B--2---:R-:W-:-:S03]  /*0390*/  IMAD R27, R28, R18, R27 ;  /* 0x000000121c1b7224 */ /* 0x004fc600078e021b */
[----:B------:R-:W4:Y:S01]  /*03a0*/  LDG.E R28, desc[UR4][R14.64+0x8] ;  /* 0x000008040e1c7981 */ /* 0x000f22000c1e1900 */
[----:B------:R-:W-:-:S06]  /*03b0*/  IMAD.WIDE.U32 R18, R26, 0x4, R12 ;  /* 0x000000041a127825 */ /* 0x000fcc00078e000c */
[----:B------:R-:W2:Y:S01]  /*03c0*/  LDG.E R18, desc[UR4][R18.64] ;  /* 0x0000000412127981 */ /* 0x000ea2000c1e1900 */
[----:B---3--:R-:W-:-:S03]  /*03d0*/  IMAD R27, R29, R20, R27 ;  /* 0x000000141d1b7224 */ /* 0x008fc600078e021b */
[----:B------:R-:W2:Y:S01]  /*03e0*/  LDG.E R29, desc[UR4][R14.64+0xc] ;  /* 0x00000c040e1d7981 */ /* 0x000ea2000c1e1900 */
[----:B------:R-:W-:Y:S02]  /*03f0*/  IADD3 R21, P0, PT, R14, 0x20, RZ ;  /* 0x000000200e157810 */ /* 0x000fe40007f1e0ff */
[----:B------:R-:W-:Y:S01]  /*0400*/  IADD3 R7, PT, PT, R7, 0x8, RZ ;  /* 0x0000000807077810 */ /* 0x000fe20007ffe0ff */
[C---:B------:R-:W-:Y:S01]  /*0410*/  IMAD.WIDE.U32 R16, R9.reuse, 0x4, R16 ;  /* 0x0000000409107825 */ /* 0x040fe200078e0010 */
[C---:B------:R-:W-:Y:S02]  /*0420*/  IADD3 R2, PT, PT, R9.reuse, R2, RZ ;  /* 0x0000000209027210 */ /* 0x040fe40007ffe0ff */
[C---:B------:R-:W-:Y:S02]  /*0430*/  IADD3 R8, PT, PT, R9.reuse, R8, RZ ;  /* 0x0000000809087210 */ /* 0x040fe40007ffe0ff */
[C---:B------:R-:W-:Y:S02]  /*0440*/  IADD3 R10, PT, PT, R9.reuse, R10, RZ ;  /* 0x0000000a090a7210 */ /* 0x040fe40007ffe0ff */
[----:B------:R-:W-:-:S02]  /*0450*/  IADD3 R11, PT, PT, R9, R11, RZ ;  /* 0x0000000b090b7210 */ /* 0x000fc40007ffe0ff */
[C---:B------:R-:W-:Y:S02]  /*0460*/  IADD3 R24, PT, PT, R9.reuse, R24, RZ ;  /* 0x0000001809187210 */ /* 0x040fe40007ffe0ff */
[C---:B------:R-:W-:Y:S02]  /*0470*/  IADD3 R25, PT, PT, R9.reuse, R25, RZ ;  /* 0x0000001909197210 */ /* 0x040fe40007ffe0ff */
[----:B------:R-:W-:Y:S01]  /*0480*/  IADD3 R26, PT, PT, R9, R26, RZ ;  /* 0x0000001a091a7210 */ /* 0x000fe20007ffe0ff */
[----:B----4-:R-:W-:Y:S01]  /*0490*/  IMAD R27, R28, R22, R27 ;  /* 0x000000161c1b7224 */ /* 0x010fe200078e021b */
[----:B------:R-:W-:Y:S02]  /*04a0*/  IADD3.X R28, PT, PT, RZ, R15, RZ, P0, !PT ;  /* 0x0000000fff1c7210 */ /* 0x000fe400007fe4ff */
[----:B------:R-:W-:Y:S01]  /*04b0*/  ISETP.NE.AND P0, PT, R7, RZ, PT ;  /* 0x000000ff0700720c */ /* 0x000fe20003f05270 */
[----:B--2---:R-:W-:-:S12]  /*04c0*/  IMAD R20, R29, R18, R27 ;  /* 0x000000121d147224 */ /* 0x004fd800078e021b */
[----:B------:R-:W-:Y:S05]  /*04d0*/  @P0 BRA `(.L_x_2) ;  /* 0xfffffffc00480947 */ /* 0x000fea000383ffff */
.L_x_1:
[----:B------:R-:W-:-:S13]  /*04e0*/  ISETP.NE.AND P0, PT, R5, RZ, PT ;  /* 0x000000ff0500720c */ /* 0x000fda0003f05270 */
[----:B------:R-:W-:Y:S05]  /*04f0*/  @!P0 BRA `(.L_x_0) ;  /* 0x0000000000d48947 */ /* 0x000fea0003800000 */
[----:B------:R-:W-:Y:S02]  /*0500*/  ISETP.GE.U32.AND P0, PT, R5, 0x4, PT ;  /* 0x000000040500780c */ /* 0x000fe40003f06070 */
[----:B------:R-:W-:-:S04]  /*0510*/  LOP3.LUT R2, R0, 0x3, RZ, 0xc0, !PT ;  /* 0x0000000300027812 */ /* 0x000fc800078ec0ff */
[----:B------:R-:W-:-:S07]  /*0520*/  ISETP.NE.AND P1, PT, R2, RZ, PT ;  /* 0x000000ff0200720c */ /* 0x000fce0003f25270 */
[----:B------:R-:W-:Y:S06]  /*0530*/  @!P0 BRA `(.L_x_3) ;  /* 0x0000000000588947 */ /* 0x000fec0003800000 */
[----:B------:R-:W0:Y:S01]  /*0540*/  LDC.64 R12, c[0x0][0x388] ;  /* 0x0000e200ff0c7b82 */ /* 0x000e220000000a00 */
[-C--:B------:R-:W-:Y:S01]  /*0550*/  IMAD R7, R0, R6.reuse, R3 ;  /* 0x0000000600077224 */ /* 0x080fe200078e0203 */
[----:B------:R-:W-:-:S06]  /*0560*/  IADD3 R5, PT, PT, R4, R6, RZ ;  /* 0x0000000604057210 */ /* 0x000fcc0007ffe0ff */
[----:B------:R-:W1:Y:S01]  /*0570*/  LDC.64 R8, c[0x0][0x380] ;  /* 0x0000e000ff087b82 */ /* 0x000e620000000a00 */
[----:B0-----:R-:W-:-:S04]  /*0580*/  IMAD.WIDE R12, R7, 0x4, R12 ;  /* 0x00000004070c7825 */ /* 0x001fc800078e020c */
[----:B------:R-:W-:Y:S02]  /*0590*/  IMAD.WIDE.U32 R14, R0, 0x4, R12 ;  /* 0x00000004000e7825 */ /* 0x000fe400078e000c */
[----:B------:R-:W2:Y:S02]  /*05a0*/  LDG.E R12, desc[UR4][R12.64] ;  /* 0x000000040c0c7981 */ /* 0x000ea4000c1e1900 */
[----:B-1----:R-:W-:-:S04]  /*05b0*/  IMAD.WIDE R8, R5, 0x4, R8 ;  /* 0x0000000405087825 */ /* 0x002fc800078e0208 */
[C---:B------:R-:W-:Y:S01]  /*05c0*/  IMAD.WIDE.U32 R16, R0.reuse, 0x4, R14 ;  /* 0x0000000400107825 */ /* 0x040fe200078e000e */
[----:B------:R-:W2:Y:S04]  /*05d0*/  LDG.E R5, desc[UR4][R8.64] ;  /* 0x0000000408057981 */ /* 0x000ea8000c1e1900 */
[----:B------:R-:W3:Y:S01]  /*05e0*/  LDG.E R14, desc[UR4][R14.64] ;  /* 0x000000040e0e7981 */ /* 0x000ee2000c1e1900 */
[----:B------:R-:W-:-:S03]  /*05f0*/  IMAD.WIDE.U32 R10, R0, 0x4, R16 ;  /* 0x00000004000a7825 */ /* 0x000fc600078e0010 */
[----:B------:R-:W3:Y:S04]  /*0600*/  LDG.E R18, desc[UR4][R8.64+0x4] ;  /* 0x0000040408127981 */ /* 0x000ee8000c1e1900 */
[----:B------:R-:W4:Y:S04]  /*0610*/  LDG.E R7, desc[UR4][R16.64] ;  /* 0x0000000410077981 */ /* 0x000f28000c1e1900 */
[----:B------:R-:W4:Y:S04]  /*0620*/  LDG.E R22, desc[UR4][R8.64+0x8] ;  /* 0x0000080408167981 */ /* 0x000f28000c1e1900 */
[----:B------:R-:W5:Y:S04]  /*0630*/  LDG.E R24, desc[UR4][R8.64+0xc] ;  /* 0x00000c0408187981 */ /* 0x000f68000c1e1900 */
[----:B------:R-:W5:Y:S01]  /*0640*/  LDG.E R10, desc[UR4][R10.64] ;  /* 0x000000040a0a7981 */ /* 0x000f62000c1e1900 */
[----:B------:R-:W-:Y:S01]  /*0650*/  IADD3 R6, PT, PT, R6, 0x4, RZ ;  /* 0x0000000406067810 */ /* 0x000fe20007ffe0ff */
[----:B--2---:R-:W-:-:S04]  /*0660*/  IMAD R5, R5, R12, R20 ;  /* 0x0000000c05057224 */ /* 0x004fc800078e0214 */
[----:B---3--:R-:W-:-:S04]  /*0670*/  IMAD R5, R18, R14, R5 ;  /* 0x0000000e12057224 */ /* 0x008fc800078e0205 */
[----:B----4-:R-:W-:-:S04]  /*0680*/  IMAD R5, R22, R7, R5 ;  /* 0x0000000716057224 */ /* 0x010fc800078e0205 */
[----:B-----5:R-:W-:-:S07]  /*0690*/  IMAD R20, R24, R10, R5 ;  /* 0x0000000a18147224 */ /* 0x020fce00078e0205 */
.L_x_3:
[----:B------:R-:W-:Y:S05]  /*06a0*/  @!P1 BRA `(.L_x_0) ;  /* 0x0000000000689947 */ /* 0x000fea0003800000 */
[----:B------:R-:W0:Y:S01]  /*06b0*/  LDC.64 R14, c[0x0][0x388] ;  /* 0x0000e200ff0e7b82 */ /* 0x000e220000000a00 */
[----:B------:R-:W-:Y:S02]  /*06c0*/  ISETP.NE.AND P0, PT, R2, 0x1, PT ;  /* 0x000000010200780c */ /* 0x000fe40003f05270 */
[----:B------:R-:W-:-:S04]  /*06d0*/  LOP3.LUT R2, R0, 0x1, RZ, 0xc0, !PT ;  /* 0x0000000100027812 */ /* 0x000fc800078ec0ff */
[----:B------:R-:W-:Y:S01]  /*06e0*/  ISETP.NE.U32.AND P1, PT, R2, 0x1, PT ;  /* 0x000000010200780c */ /* 0x000fe20003f25070 */
[----:B------:R-:W1:Y:S06]  /*06f0*/  LDC.64 R12, c[0x0][0x380] ;  /* 0x0000e000ff0c7b82 */ /* 0x000e6c0000000a00 */
[-C--:B------:R-:W-:Y:S01]  /*0700*/  @P0 IMAD R7, R0, R6.reuse, R3 ;  /* 0x0000000600070224 */ /* 0x080fe200078e0203 */
[----:B------:R-:W-:Y:S01]  /*0710*/  @P0 IADD3 R5, PT, PT, R4, R6, RZ ;  /* 0x0000000604050210 */ /* 0x000fe20007ffe0ff */
[----:B------:R-:W2:Y:S01]  /*0720*/  LDC.64 R10, c[0x0][0x380] ;  /* 0x0000e000ff0a7b82 */ /* 0x000ea20000000a00 */
[----:B------:R-:W-:-:S05]  /*0730*/  @P0 IADD3 R6, PT, PT, R6, 0x2, RZ ;  /* 0x0000000206060810 */ /* 0x000fca0007ffe0ff */
[-C--:B------:R-:W-:Y:S02]  /*0740*/  @!P1 IMAD R17, R0, R6.reuse, R3 ;  /* 0x0000000600119224 */ /* 0x080fe400078e0203 */
[----:B------:R-:W3:Y:S01]  /*0750*/  LDC.64 R8, c[0x0][0x388] ;  /* 0x0000e200ff087b82 */ /* 0x000ee20000000a00 */
[----:B0-----:R-:W-:Y:S01]  /*0760*/  @P0 IMAD.WIDE R14, R7, 0x4, R14 ;  /* 0x00000004070e0825 */ /* 0x001fe200078e020e */
[----:B------:R-:W-:-:S04]  /*0770*/  @!P1 IADD3 R7, PT, PT, R4, R6, RZ ;  /* 0x0000000604079210 */ /* 0x000fc80007ffe0ff */
[----:B------:R-:W4:Y:S01]  /*0780*/  @P0 LDG.E R2, desc[UR4][R14.64] ;  /* 0x000000040e020981 */ /* 0x000f22000c1e1900 */
[----:B-1----:R-:W-:-:S04]  /*0790*/  @P0 IMAD.WIDE R12, R5, 0x4, R12 ;  /* 0x00000004050c0825 */ /* 0x002fc800078e020c */
[----:B------:R-:W-:Y:S01]  /*07a0*/  @P0 IMAD.WIDE.U32 R4, R0, 0x4, R14 ;  /* 0x0000000400040825 */ /* 0x000fe200078e000e */
[----:B------:R-:W4:Y:S03]  /*07b0*/  @P0 LDG.E R19, desc[UR4][R12.64] ;  /* 0x000000040c130981 */ /* 0x000f26000c1e1900 */
[----:B--2---:R-:W-:Y:S01]  /*07c0*/  @!P1 IMAD.WIDE R10, R7, 0x4, R10 ;  /* 0x00000004070a9825 */ /* 0x004fe200078e020a */
[----:B------:R-:W2:Y:S04]  /*07d0*/  @P0 LDG.E R21, desc[UR4][R12.64+0x4] ;  /* 0x000004040c150981 */ /* 0x000ea8000c1e1900 */
[----:B------:R-:W2:Y:S01]  /*07e0*/  @P0 LDG.E R4, desc[UR4][R4.64] ;  /* 0x0000000404040981 */ /* 0x000ea2000c1e1900 */
[----:B---3--:R-:W-:-:S03]  /*07f0*/  @!P1 IMAD.WIDE R8, R17, 0x4, R8 ;  /* 0x0000000411089825 */ /* 0x008fc600078e0208 */
[----:B------:R-:W3:Y:S04]  /*0800*/  @!P1 LDG.E R11, desc[UR4][R10.64] ;  /* 0x000000040a0b9981 */ /* 0x000ee8000c1e1900 */
[----:B------:R-:W3:Y:S01]  /*0810*/  @!P1 LDG.E R8, desc[UR4][R8.64] ;  /* 0x0000000408089981 */ /* 0x000ee2000c1e1900 */
[----:B----4-:R-:W-:-:S04]  /*0820*/  @P0 IMAD R2, R19, R2, R20 ;  /* 0x0000000213020224 */ /* 0x010fc800078e0214 */
[----:B--2---:R-:W-:-:S04]  /*0830*/  @P0 IMAD R20, R21, R4, R2 ;  /* 0x0000000415140224 */ /* 0x004fc800078e0202 */
[----:B---3--:R-:W-:-:S07]  /*0840*/  @!P1 IMAD R20, R11, R8, R20 ;  /* 0x000000080b149224 */ /* 0x008fce00078e0214 */
.L_x_0:
[----:B------:R-:W0:Y:S01]  /*0850*/  LDC.64 R4, c[0x0][0x390] ;  /* 0x0000e400ff047b82 */ /* 0x000e220000000a00 */
[----:B------:R-:W-:-:S04]  /*0860*/  IMAD R3, R0, UR6, R3 ;  /* 0x0000000600037c24 */ /* 0x000fc8000f8e0203 */
[----:B0-----:R-:W-:-:S05]  /*0870*/  IMAD.WIDE R2, R3, 0x4, R4 ;  /* 0x0000000403027825 */ /* 0x001fca00078e0204 */
[----:B------:R-:W-:Y:S01]  /*0880*/  STG.E desc[UR4][R2.64], R20 ;  /* 0x0000001402007986 */ /* 0x000fe2000c101904 */
[----:B------:R-:W-:Y:S05]  /*0890*/  EXIT ;  /* 0x000000000000794d */ /* 0x000fea0003800000 */
.L_x_4:
[----:B------:R-:W-:-:S00]  /*08a0*/  BRA `(.L_x_4) ;  /* 0xfffffffc00fc7947 */ /* 0x000fc0000383ffff */
[----:B------:R-:W-:-:S00]  /*08b0*/  NOP ;  /* 0x0000000000007918 */ /* 0x000fc00000000000 */
        /* <DEDUP_REMOVED lines=12> */
.L_x_5:


//--------------------- .nv.global.init           --------------------------
	.section	.nv.global.init,"aw",@progbits
	.align	4
.nv.global.init:
	.type		sz,@object
	.size		sz,(.L_0 - sz)
sz:
        /*0000*/ 	.byte	0x00, 0x02, 0x00, 0x00
.L_0:


//--------------------- .nv.shared.reserved.0     --------------------------
	.section	.nv.shared.reserved.0,"aw",@nobits
	.weak		__nv_reservedSMEM_offset_0_alias
	.size		__nv_reservedSMEM_offset_0_alias, 0, 64
	.other		__nv_reservedSMEM_offset_0_alias,@"STO_CUDA_RESERVED_SHARED STV_DEFAULT"
__nv_reservedSMEM_offset_0_alias:
	.zero		0
	.zero		64


//--------------------- .nv.constant0._Z12matrix_multiPiS_S_ --------------------------
	.section	.nv.constant0._Z12matrix_multiPiS_S_,"a",@progbits
	.sectionflags	@""
	.align	4
.nv.constant0._Z12matrix_multiPiS_S_:
	.zero		920


//--------------------- SYMBOLS --------------------------

	.type		.nv.reservedSmem.offset0,@object
	.size		.nv.reservedSmem.offset0,0x4
